//
// Generated by NVIDIA NVVM Compiler
//
// Compiler Build ID: CL-36424714
// Cuda compilation tools, release 13.0, V13.0.88
// Based on NVVM 20.0.0
//

.version 9.0
.target sm_100
.address_size 64

	// .globl	_Z5gInitPiS_

.visible .entry _Z5gInitPiS_(
	.param .u64 .ptr .align 1 _Z5gInitPiS__param_0,
	.param .u64 .ptr .align 1 _Z5gInitPiS__param_1
)
{
	.reg .b32 	%r<7>;
	.reg .b64 	%rd<8>;

	ld.param.u64 	%rd1, [_Z5gInitPiS__param_0];
	ld.param.u64 	%rd2, [_Z5gInitPiS__param_1];
	cvta.to.global.u64 	%rd3, %rd2;
	cvta.to.global.u64 	%rd4, %rd1;
	mov.u32 	%r1, %tid.x;
	mov.u32 	%r2, %ctaid.x;
	mov.u32 	%r3, %ntid.x;
	mad.lo.s32 	%r4, %r2, %r3, %r1;
	shl.b32 	%r5, %r4, 1;
	mul.wide.s32 	%rd5, %r4, 4;
	add.s64 	%rd6, %rd4, %rd5;
	st.global.u32 	[%rd6], %r5;
	or.b32  	%r6, %r5, 1;
	add.s64 	%rd7, %rd3, %rd5;
	st.global.u32 	[%rd7], %r6;
	ret;

}
	// .globl	_Z4gSumPiS_
.visible .entry _Z4gSumPiS_(
	.param .u64 .ptr .align 1 _Z4gSumPiS__param_0,
	.param .u64 .ptr .align 1 _Z4gSumPiS__param_1
)
{
	.reg .b32 	%r<8>;
	.reg .b64 	%rd<8>;

	ld.param.u64 	%rd1, [_Z4gSumPiS__param_0];
	ld.param.u64 	%rd2, [_Z4gSumPiS__param_1];
	cvta.to.global.u64 	%rd3, %rd1;
	cvta.to.global.u64 	%rd4, %rd2;
	mov.u32 	%r1, %tid.x;
	mov.u32 	%r2, %ctaid.x;
	mov.u32 	%r3, %ntid.x;
	mad.lo.s32 	%r4, %r2, %r3, %r1;
	mul.wide.s32 	%rd5, %r4, 4;
	add.s64 	%rd6, %rd4, %rd5;
	ld.global.u32 	%r5, [%rd6];
	add.s64 	%rd7, %rd3, %rd5;
	ld.global.u32 	%r6, [%rd7];
	add.s32 	%r7, %r6, %r5;
	st.global.u32 	[%rd7], %r7;
	ret;

}


// ===== COMPILED SASS (sm_100) =====

	.target	sm_100

	.elftype	@"ET_EXEC"


//--------------------- .note.nv.tkinfo           --------------------------
	.section	.note.nv.tkinfo,"",@"SHT_NOTE"
	.sectionflags	@"SHF_NOTE_NV_TKINFO"
	.tkinfo
        /*0018*/ 	.word	0x00000002
        /*0030*/ 	.string	""
        /*0030*/ 	.string	"ptxas"
        /*0030*/ 	.string	"Cuda compilation tools, release 13.0, V13.0.88"
        /*0030*/ 	.string	"Build cuda_13.0.r13.0/compiler.36424714_0"
        /*0030*/ 	.string	"-arch sm_100 -m 64 "



//--------------------- .note.nv.cuinfo           --------------------------
	.section	.note.nv.cuinfo,"",@"SHT_NOTE"
	.sectionflags	@"SHF_NOTE_NV_CUINFO"
        /*0018*/ 	.short	0x0002
        /*001a*/ 	.short	0x0064
        /*001c*/ 	.short	0x0082
	.zero		2


//--------------------- .nv.info                  --------------------------
	.section	.nv.info,"",@"SHT_CUDA_INFO"
	.align	4


	//----- nvinfo : EIATTR_REGCOUNT
	.align		4
        /*0000*/ 	.byte	0x04, 0x2f
        /*0002*/ 	.short	(.L_1 - .L_0)
	.align		4
.L_0:
        /*0004*/ 	.word	index@(_Z5gInitPiS_)
        /*0008*/ 	.word	0x0000000c


	//----- nvinfo : EIATTR_FRAME_SIZE
	.align		4
.L_1:
        /*000c*/ 	.byte	0x04, 0x11
        /*000e*/ 	.short	(.L_3 - .L_2)
	.align		4
.L_2:
        /*0010*/ 	.word	index@(_Z5gInitPiS_)
        /*0014*/ 	.word	0x00000000


	//----- nvinfo : EIATTR_REGCOUNT
	.align		4
.L_3:
        /*0018*/ 	.byte	0x04, 0x2f
        /*001a*/ 	.short	(.L_5 - .L_4)
	.align		4
.L_4:
        /*001c*/ 	.word	index@(_Z4gSumPiS_)
        /*0020*/ 	.word	0x0000000a


	//----- nvinfo : EIATTR_FRAME_SIZE
	.align		4
.L_5:
        /*0024*/ 	.byte	0x04, 0x11
        /*0026*/ 	.short	(.L_7 - .L_6)
	.align		4
.L_6:
        /*0028*/ 	.word	index@(_Z4gSumPiS_)
        /*002c*/ 	.word	0x00000000


	//----- nvinfo : EIATTR_MIN_STACK_SIZE
	.align		4
.L_7:
        /*0030*/ 	.byte	0x04, 0x12
        /*0032*/ 	.short	(.L_9 - .L_8)
	.align		4
.L_8:
        /*0034*/ 	.word	index@(_Z4gSumPiS_)
        /*0038*/ 	.word	0x00000000


	//----- nvinfo : EIATTR_MIN_STACK_SIZE
	.align		4
.L_9:
        /*003c*/ 	.byte	0x04, 0x12
        /*003e*/ 	.short	(.L_11 - .L_10)
	.align		4
.L_10:
        /*0040*/ 	.word	index@(_Z5gInitPiS_)
        /*0044*/ 	.word	0x00000000
.L_11:


//--------------------- .nv.compat                --------------------------
	.section	.nv.compat,"",@"SHT_CUDA_COMPAT_INFO"
	.align	4
        /*0000*/ 	.byte	0x02, 0x09, 0x00, 0x00, 0x02, 0x02, 0x01, 0x00, 0x02, 0x05, 0x05, 0x00, 0x03, 0x07, 0x01, 0x01
        /*0010*/ 	.byte	0x02, 0x03, 0x00, 0x00, 0x02, 0x06, 0x01, 0x00, 0x04, 0x0b, 0x08, 0x00, 0x09, 0x00, 0x00, 0x00
        /*0020*/ 	.byte	0x00, 0x00, 0x00, 0x00


//--------------------- .nv.info._Z4gSumPiS_      --------------------------
	.section	.nv.info._Z4gSumPiS_,"",@"SHT_CUDA_INFO"
	.sectionflags	@""
	.align	4


	//----- nvinfo : EIATTR_CUDA_API_VERSION
	.align		4
        /*0000*/ 	.byte	0x04, 0x37
        /*0002*/ 	.short	(.L_13 - .L_12)
.L_12:
        /*0004*/ 	.word	0x00000082


	//----- nvinfo : EIATTR_KPARAM_INFO
	.align		4
.L_13:
        /*0008*/ 	.byte	0x04, 0x17
        /*000a*/ 	.short	(.L_15 - .L_14)
.L_14:
        /*000c*/ 	.word	0x00000000
        /*0010*/ 	.short	0x0001
        /*0012*/ 	.short	0x0008
        /*0014*/ 	.byte	0x00, 0xf5, 0x21, 0x00


	//----- nvinfo : EIATTR_KPARAM_INFO
	.align		4
.L_15:
        /*0018*/ 	.byte	0x04, 0x17
        /*001a*/ 	.short	(.L_17 - .L_16)
.L_16:
        /*001c*/ 	.word	0x00000000
        /*0020*/ 	.short	0x0000
        /*0022*/ 	.short	0x0000
        /*0024*/ 	.byte	0x00, 0xf5, 0x21, 0x00


	//----- nvinfo : EIATTR_SPARSE_MMA_MASK
	.align		4
.L_17:
        /*0028*/ 	.byte	0x03, 0x50
        /*002a*/ 	.short	0x0000


	//----- nvinfo : EIATTR_MAXREG_COUNT
	.align		4
        /*002c*/ 	.byte	0x03, 0x1b
        /*002e*/ 	.short	0x00ff


	//----- nvinfo : EIATTR_MERCURY_ISA_VERSION
	.align		4
        /*0030*/ 	.byte	0x03, 0x5f
        /*0032*/ 	.short	0x0101


	//----- nvinfo : EIATTR_VRC_CTA_INIT_COUNT
	.align		4
        /*0034*/ 	.byte	0x02, 0x4a
	.zero		1
	.zero		1


	//----- nvinfo : EIATTR_EXIT_INSTR_OFFSETS
	.align		4
        /*0038*/ 	.byte	0x04, 0x1c
        /*003a*/ 	.short	(.L_19 - .L_18)


	//   ....[0]....
.L_18:
        /*003c*/ 	.word	0x000000e0


	//----- nvinfo : EIATTR_CBANK_PARAM_SIZE
	.align		4
.L_19:
        /*0040*/ 	.byte	0x03, 0x19
        /*0042*/ 	.short	0x0010


	//----- nvinfo : EIATTR_PARAM_CBANK
	.align		4
        /*0044*/ 	.byte	0x04, 0x0a
        /*0046*/ 	.short	(.L_21 - .L_20)
	.align		4
.L_20:
        /*0048*/ 	.word	index@(.nv.constant0._Z4gSumPiS_)
        /*004c*/ 	.short	0x0380
        /*004e*/ 	.short	0x0010


	//----- nvinfo : EIATTR_SW_WAR
	.align		4
.L_21:
        /*0050*/ 	.byte	0x04, 0x36
        /*0052*/ 	.short	(.L_23 - .L_22)
.L_22:
        /*0054*/ 	.word	0x00000008
.L_23:


//--------------------- .nv.info._Z5gInitPiS_     --------------------------
	.section	.nv.info._Z5gInitPiS_,"",@"SHT_CUDA_INFO"
	.sectionflags	@""
	.align	4


	//----- nvinfo : EIATTR_CUDA_API_VERSION
	.align		4
        /*0000*/ 	.byte	0x04, 0x37
        /*0002*/ 	.short	(.L_25 - .L_24)
.L_24:
        /*0004*/ 	.word	0x00000082


	//----- nvinfo : EIATTR_KPARAM_INFO
	.align		4
.L_25:
        /*0008*/ 	.byte	0x04, 0x17
        /*000a*/ 	.short	(.L_27 - .L_26)
.L_26:
        /*000c*/ 	.word	0x00000000
        /*0010*/ 	.short	0x0001
        /*0012*/ 	.short	0x0008
        /*0014*/ 	.byte	0x00, 0xf5, 0x21, 0x00


	//----- nvinfo : EIATTR_KPARAM_INFO
	.align		4
.L_27:
        /*0018*/ 	.byte	0x04, 0x17
        /*001a*/ 	.short	(.L_29 - .L_28)
.L_28:
        /*001c*/ 	.word	0x00000000
        /*0020*/ 	.short	0x0000
        /*0022*/ 	.short	0x0000
        /*0024*/ 	.byte	0x00, 0xf5, 0x21, 0x00


	//----- nvinfo : EIATTR_SPARSE_MMA_MASK
	.align		4
.L_29:
        /*0028*/ 	.byte	0x03, 0x50
        /*002a*/ 	.short	0x0000


	//----- nvinfo : EIATTR_MAXREG_COUNT
	.align		4
        /*002c*/ 	.byte	0x03, 0x1b
        /*002e*/ 	.short	0x00ff


	//----- nvinfo : EIATTR_MERCURY_ISA_VERSION
	.align		4
        /*0030*/ 	.byte	0x03, 0x5f
        /*0032*/ 	.short	0x0101


	//----- nvinfo : EIATTR_VRC_CTA_INIT_COUNT
	.align		4
        /*0034*/ 	.byte	0x02, 0x4a
	.zero		1
	.zero		1


	//----- nvinfo : EIATTR_EXIT_INSTR_OFFSETS
	.align		4
        /*0038*/ 	.byte	0x04, 0x1c
        /*003a*/ 	.short	(.L_31 - .L_30)


	//   ....[0]....
.L_30:
        /*003c*/ 	.word	0x000000e0


	//----- nvinfo : EIATTR_CBANK_PARAM_SIZE
	.align		4
.L_31:
        /*0040*/ 	.byte	0x03, 0x19
        /*0042*/ 	.short	0x0010


	//----- nvinfo : EIATTR_PARAM_CBANK
	.align		4
        /*0044*/ 	.byte	0x04, 0x0a
        /*0046*/ 	.short	(.L_33 - .L_32)
	.align		4
.L_32:
        /*0048*/ 	.word	index@(.nv.constant0._Z5gInitPiS_)
        /*004c*/ 	.short	0x0380
        /*004e*/ 	.short	0x0010


	//----- nvinfo : EIATTR_SW_WAR
	.align		4
.L_33:
        /*0050*/ 	.byte	0x04, 0x36
        /*0052*/ 	.short	(.L_35 - .L_34)
.L_34:
        /*0054*/ 	.word	0x00000008
.L_35:


//--------------------- .nv.callgraph             --------------------------
	.section	.nv.callgraph,"",@"SHT_CUDA_CALLGRAPH"
	.align	4
	.sectionentsize	8
	.align		4
        /*0000*/ 	.word	0x00000000
	.align		4
        /*0004*/ 	.word	0xffffffff
	.align		4
        /*0008*/ 	.word	0x00000000
	.align		4
        /*000c*/ 	.word	0xfffffffe
	.align		4
        /*0010*/ 	.word	0x00000000
	.align		4
        /*0014*/ 	.word	0xfffffffd
	.align		4
        /*0018*/ 	.word	0x00000000
	.align		4
        /*001c*/ 	.word	0xfffffffc


//--------------------- .text._Z4gSumPiS_         --------------------------
	.section	.text._Z4gSumPiS_,"ax",@progbits
	.align	128
        .global         _Z4gSumPiS_
        .type           _Z4gSumPiS_,@function
        .size           _Z4gSumPiS_,(.L_x_2 - _Z4gSumPiS_)
        .other          _Z4gSumPiS_,@"STO_CUDA_ENTRY STV_DEFAULT"
_Z4gSumPiS_:
.text._Z4gSumPiS_:
[----:B------:R-:W-:Y:S01]  /*0000*/  LDC R1, c[0x0][0x37c] ;  /* 0x0000df00ff017b82 */ /* 0x000fe20000000800 */
[----:B------:R-:W0:Y:S07]  /*0010*/  S2R R7, SR_TID.X ;  /* 0x0000000000077919 */ /* 0x000e2e0000002100 */
[----:B------:R-:W0:Y:S01]  /*0020*/  S2UR UR6, SR_CTAID.X ;  /* 0x00000000000679c3 */ /* 0x000e220000002500 */
[----:B------:R-:W1:Y:S07]  /*0030*/  LDCU.64 UR4, c[0x0][0x358] ;  /* 0x00006b00ff0477ac */ /* 0x000e6e0008000a00 */
[----:B------:R-:W0:Y:S08]  /*0040*/  LDC R0, c[0x0][0x360] ;  /* 0x0000d800ff007b82 */ /* 0x000e300000000800 */
[----:B------:R-:W2:Y:S08]  /*0050*/  LDC.64 R2, c[0x0][0x388] ;  /* 0x0000e200ff027b82 */ /* 0x000eb00000000a00 */
[----:B------:R-:W3:Y:S01]  /*0060*/  LDC.64 R4, c[0x0][0x380] ;  /* 0x0000e000ff047b82 */ /* 0x000ee20000000a00 */
[----:B0-----:R-:W-:-:S04]  /*0070*/  IMAD R7, R0, UR6, R7 ;  /* 0x0000000600077c24 */ /* 0x001fc8000f8e0207 */
[----:B--2---:R-:W-:-:S06]  /*0080*/  IMAD.WIDE R2, R7, 0x4, R2 ;  /* 0x0000000407027825 */ /* 0x004fcc00078e0202 */
[----:B-1----:R-:W2:Y:S01]  /*0090*/  LDG.E R2, desc[UR4][R2.64] ;  /* 0x0000000402027981 */ /* 0x002ea2000c1e1900 */
[----:B---3--:R-:W-:-:S05]  /*00a0*/  IMAD.WIDE R4, R7, 0x4, R4 ;  /* 0x0000000407047825 */ /* 0x008fca00078e0204 */
[----:B------:R-:W2:Y:S02]  /*00b0*/  LDG.E R7, desc[UR4][R4.64] ;  /* 0x0000000404077981 */ /* 0x000ea4000c1e1900 */
[----:B--2---:R-:W-:-:S05]  /*00c0*/  IADD3 R7, PT, PT, R2, R7, RZ ;  /* 0x0000000702077210 */ /* 0x004fca0007ffe0ff */
[----:B------:R-:W-:Y:S01]  /*00d0*/  STG.E desc[UR4][R4.64], R7 ;  /* 0x0000000704007986 */ /* 0x000fe2000c101904 */
[----:B------:R-:W-:Y:S05]  /*00e0*/  EXIT ;  /* 0x000000000000794d */ /* 0x000fea0003800000 */
.L_x_0:
[----:B------:R-:W-:-:S00]  /*00f0*/  BRA `(.L_x_0) ;  /* 0xfffffffc00fc7947 */ /* 0x000fc0000383ffff */
[----:B------:R-:W-:-:S00]  /*0100*/  NOP ;  /* 0x0000000000007918 */ /* 0x000fc00000000000 */
[----:B------:R-:W-:-:S00]  /*0110*/  NOP ;  /* 0x0000000000007918 */ /* 0x000fc00000000000 */
[----:B------:R-:W-:-:S00]  /*0120*/  NOP ;  /* 0x0000000000007918 */ /* 0x000fc00000000000 */
[----:B------:R-:W-:-:S00]  /*0130*/  NOP ;  /* 0x0000000000007918 */ /* 0x000fc00000000000 */
[----:B------:R-:W-:-:S00]  /*0140*/  NOP ;  /* 0x0000000000007918 */ /* 0x000fc00000000000 */
[----:B------:R-:W-:-:S00]  /*0150*/  NOP ;  /* 0x0000000000007918 */ /* 0x000fc00000000000 */
[----:B------:R-:W-:-:S00]  /*0160*/  NOP ;  /* 0x0000000000007918 */ /* 0x000fc00000000000 */
[----:B------:R-:W-:-:S00]  /*0170*/  NOP ;  /* 0x0000000000007918 */ /* 0x000fc00000000000 */
.L_x_2:


//--------------------- .text._Z5gInitPiS_        --------------------------
	.section	.text._Z5gInitPiS_,"ax",@progbits
	.align	128
        .global         _Z5gInitPiS_
        .type           _Z5gInitPiS_,@function
        .size           _Z5gInitPiS_,(.L_x_3 - _Z5gInitPiS_)
        .other          _Z5gInitPiS_,@"STO_CUDA_ENTRY STV_DEFAULT"
_Z5gInitPiS_:
.text._Z5gInitPiS_:
[----:B------:R-:W-:Y:S01]  /*0000*/  LDC R1, c[0x0][0x37c] ;  /* 0x0000df00ff017b82 */ /* 0x000fe20000000800 */
[----:B------:R-:W0:Y:S07]  /*0010*/  S2R R7, SR_TID.X ;  /* 0x0000000000077919 */ /* 0x000e2e0000002100 */
[----:B------:R-:W0:Y:S01]  /*0020*/  S2UR UR6, SR_CTAID.X ;  /* 0x00000000000679c3 */ /* 0x000e220000002500 */
[----:B------:R-:W1:Y:S07]  /*0030*/  LDCU.64 UR4, c[0x0][0x358] ;  /* 0x00006b00ff0477ac */ /* 0x000e6e0008000a00 */
[----:B------:R-:W0:Y:S08]  /*0040*/  LDC R0, c[0x0][0x360] ;  /* 0x0000d800ff007b82 */ /* 0x000e300000000800 */
[----:B------:R-:W2:Y:S08]  /*0050*/  LDC.64 R2, c[0x0][0x380] ;  /* 0x0000e000ff027b82 */ /* 0x000eb00000000a00 */
[----:B------:R-:W3:Y:S01]  /*0060*/  LDC.64 R4, c[0x0][0x388] ;  /* 0x0000e200ff047b82 */ /* 0x000ee20000000a00 */
[----:B0-----:R-:W-:-:S05]  /*0070*/  IMAD R7, R0, UR6, R7 ;  /* 0x0000000600077c24 */ /* 0x001fca000f8e0207 */
[C---:B------:R-:W-:Y:S01]  /*0080*/  SHF.L.U32 R9, R7.reuse, 0x1, RZ ;  /* 0x0000000107097819 */ /* 0x040fe200000006ff */
[----:B--2---:R-:W-:-:S05]  /*0090*/  IMAD.WIDE R2, R7, 0x4, R2 ;  /* 0x0000000407027825 */ /* 0x004fca00078e0202 */
[----:B-1----:R-:W-:Y:S01]  /*00a0*/  STG.E desc[UR4][R2.64], R9 ;  /* 0x0000000902007986 */ /* 0x002fe2000c101904 */
[----:B---3--:R-:W-:Y:S01]  /*00b0*/  IMAD.WIDE R4, R7, 0x4, R4 ;  /* 0x0000000407047825 */ /* 0x008fe200078e0204 */
[----:B------:R-:W-:-:S05]  /*00c0*/  IADD3 R7, PT, PT, R9, 0x1, RZ ;  /* 0x0000000109077810 */ /* 0x000fca0007ffe0ff */
[----:B------:R-:W-:Y:S01]  /*00d0*/  STG.E desc[UR4][R4.64], R7 ;  /* 0x0000000704007986 */ /* 0x000fe2000c101904 */
[----:B------:R-:W-:Y:S05]  /*00e0*/  EXIT ;  /* 0x000000000000794d */ /* 0x000fea0003800000 */
.L_x_1:
        /* <DEDUP_REMOVED lines=9> */
.L_x_3:


//--------------------- .nv.shared.reserved.0     --------------------------
	.section	.nv.shared.reserved.0,"aw",@nobits
	.weak		__nv_reservedSMEM_offset_0_alias
	.size		__nv_reservedSMEM_offset_0_alias, 0, 64
	.other		__nv_reservedSMEM_offset_0_alias,@"STO_CUDA_RESERVED_SHARED STV_DEFAULT"
__nv_reservedSMEM_offset_0_alias:
	.zero		0
	.zero		64


//--------------------- .nv.constant0._Z4gSumPiS_ --------------------------
	.section	.nv.constant0._Z4gSumPiS_,"a",@progbits
	.sectionflags	@""
	.align	4
.nv.constant0._Z4gSumPiS_:
	.zero		912


//--------------------- .nv.constant0._Z5gInitPiS_ --------------------------
	.section	.nv.constant0._Z5gInitPiS_,"a",@progbits
	.sectionflags	@""
	.align	4
.nv.constant0._Z5gInitPiS_:
	.zero		912


//--------------------- SYMBOLS --------------------------

	.type		.nv.reservedSmem.offset0,@object
	.size		.nv.reservedSmem.offset0,0x4
